//
// Generated by NVIDIA NVVM Compiler
//
// Compiler Build ID: CL-36424714
// Cuda compilation tools, release 13.0, V13.0.88
// Based on NVVM 20.0.0
//

.version 9.0
.target sm_100
.address_size 64

	// .globl	default_function_kernel_1

.visible .entry default_function_kernel_1(
	.param .u64 .ptr .align 1 default_function_kernel_1_param_0,
	.param .u64 .ptr .align 1 default_function_kernel_1_param_1
)
.maxntid 36
{
	.reg .b32 	%r<4>;
	.reg .b32 	%f<3>;
	.reg .b64 	%rd<8>;

	ld.param.u64 	%rd1, [default_function_kernel_1_param_0];
	ld.param.u64 	%rd2, [default_function_kernel_1_param_1];
	cvta.to.global.u64 	%rd3, %rd1;
	cvta.to.global.u64 	%rd4, %rd2;
	mov.u32 	%r1, %ctaid.x;
	mov.u32 	%r2, %tid.x;
	mad.lo.s32 	%r3, %r1, 36, %r2;
	mul.wide.u32 	%rd5, %r3, 4;
	add.s64 	%rd6, %rd4, %rd5;
	ld.global.nc.f32 	%f1, [%rd6];
	cvt.rpi.f32.f32 	%f2, %f1;
	add.s64 	%rd7, %rd3, %rd5;
	st.global.f32 	[%rd7], %f2;
	ret;

}
	// .globl	default_function_kernel
.visible .entry default_function_kernel(
	.param .u64 .ptr .align 1 default_function_kernel_param_0,
	.param .u64 .ptr .align 1 default_function_kernel_param_1
)
.maxntid 16
{
	.reg .pred 	%p<2>;
	.reg .b32 	%r<8>;
	.reg .b32 	%f<3>;
	.reg .b64 	%rd<8>;

	ld.param.u64 	%rd1, [default_function_kernel_param_0];
	ld.param.u64 	%rd2, [default_function_kernel_param_1];
	mov.u32 	%r1, %ctaid.x;
	shl.b32 	%r3, %r1, 1;
	mov.u32 	%r2, %tid.x;
	shr.u32 	%r4, %r2, 3;
	or.b32  	%r5, %r3, %r4;
	setp.gt.u32 	%p1, %r5, 8;
	@%p1 bra 	$L__BB1_2;
	cvta.to.global.u64 	%rd3, %rd2;
	cvta.to.global.u64 	%rd4, %rd1;
	shl.b32 	%r6, %r1, 4;
	or.b32  	%r7, %r6, %r2;
	mul.wide.u32 	%rd5, %r7, 4;
	add.s64 	%rd6, %rd3, %rd5;
	ld.global.nc.f32 	%f1, [%rd6];
	cvt.rpi.f32.f32 	%f2, %f1;
	add.s64 	%rd7, %rd4, %rd5;
	st.global.f32 	[%rd7], %f2;
$L__BB1_2:
	ret;

}


// ===== COMPILED SASS (sm_100) =====

	.target	sm_100

	.elftype	@"ET_EXEC"


//--------------------- .note.nv.tkinfo           --------------------------
	.section	.note.nv.tkinfo,"",@"SHT_NOTE"
	.sectionflags	@"SHF_NOTE_NV_TKINFO"
	.tkinfo
        /*0018*/ 	.word	0x00000002
        /*0030*/ 	.string	""
        /*0030*/ 	.string	"ptxas"
        /*0030*/ 	.string	"Cuda compilation tools, release 13.0, V13.0.88"
        /*0030*/ 	.string	"Build cuda_13.0.r13.0/compiler.36424714_0"
        /*0030*/ 	.string	"-arch sm_100 -m 64 "



//--------------------- .note.nv.cuinfo           --------------------------
	.section	.note.nv.cuinfo,"",@"SHT_NOTE"
	.sectionflags	@"SHF_NOTE_NV_CUINFO"
        /*0018*/ 	.short	0x0002
        /*001a*/ 	.short	0x0064
        /*001c*/ 	.short	0x0082
	.zero		2


//--------------------- .nv.info                  --------------------------
	.section	.nv.info,"",@"SHT_CUDA_INFO"
	.align	4


	//----- nvinfo : EIATTR_REGCOUNT
	.align		4
        /*0000*/ 	.byte	0x04, 0x2f
        /*0002*/ 	.short	(.L_1 - .L_0)
	.align		4
.L_0:
        /*0004*/ 	.word	index@(default_function_kernel_1)
        /*0008*/ 	.word	0x0000000c


	//----- nvinfo : EIATTR_FRAME_SIZE
	.align		4
.L_1:
        /*000c*/ 	.byte	0x04, 0x11
        /*000e*/ 	.short	(.L_3 - .L_2)
	.align		4
.L_2:
        /*0010*/ 	.word	index@(default_function_kernel_1)
        /*0014*/ 	.word	0x00000000


	//----- nvinfo : EIATTR_REGCOUNT
	.align		4
.L_3:
        /*0018*/ 	.byte	0x04, 0x2f
        /*001a*/ 	.short	(.L_5 - .L_4)
	.align		4
.L_4:
        /*001c*/ 	.word	index@(default_function_kernel)
        /*0020*/ 	.word	0x0000000c


	//----- nvinfo : EIATTR_FRAME_SIZE
	.align		4
.L_5:
        /*0024*/ 	.byte	0x04, 0x11
        /*0026*/ 	.short	(.L_7 - .L_6)
	.align		4
.L_6:
        /*0028*/ 	.word	index@(default_function_kernel)
        /*002c*/ 	.word	0x00000000


	//----- nvinfo : EIATTR_MIN_STACK_SIZE
	.align		4
.L_7:
        /*0030*/ 	.byte	0x04, 0x12
        /*0032*/ 	.short	(.L_9 - .L_8)
	.align		4
.L_8:
        /*0034*/ 	.word	index@(default_function_kernel)
        /*0038*/ 	.word	0x00000000


	//----- nvinfo : EIATTR_MIN_STACK_SIZE
	.align		4
.L_9:
        /*003c*/ 	.byte	0x04, 0x12
        /*003e*/ 	.short	(.L_11 - .L_10)
	.align		4
.L_10:
        /*0040*/ 	.word	index@(default_function_kernel_1)
        /*0044*/ 	.word	0x00000000
.L_11:


//--------------------- .nv.compat                --------------------------
	.section	.nv.compat,"",@"SHT_CUDA_COMPAT_INFO"
	.align	4
        /*0000*/ 	.byte	0x02, 0x09, 0x00, 0x00, 0x02, 0x02, 0x01, 0x00, 0x02, 0x05, 0x05, 0x00, 0x03, 0x07, 0x01, 0x01
        /*0010*/ 	.byte	0x02, 0x03, 0x00, 0x00, 0x02, 0x06, 0x01, 0x00, 0x04, 0x0b, 0x08, 0x00, 0x09, 0x00, 0x00, 0x00
        /*0020*/ 	.byte	0x00, 0x00, 0x00, 0x00


//--------------------- .nv.info.default_function_kernel --------------------------
	.section	.nv.info.default_function_kernel,"",@"SHT_CUDA_INFO"
	.sectionflags	@""
	.align	4


	//----- nvinfo : EIATTR_CUDA_API_VERSION
	.align		4
        /*0000*/ 	.byte	0x04, 0x37
        /*0002*/ 	.short	(.L_13 - .L_12)
.L_12:
        /*0004*/ 	.word	0x00000082


	//----- nvinfo : EIATTR_KPARAM_INFO
	.align		4
.L_13:
        /*0008*/ 	.byte	0x04, 0x17
        /*000a*/ 	.short	(.L_15 - .L_14)
.L_14:
        /*000c*/ 	.word	0x00000000
        /*0010*/ 	.short	0x0001
        /*0012*/ 	.short	0x0008
        /*0014*/ 	.byte	0x00, 0xf5, 0x21, 0x00


	//----- nvinfo : EIATTR_KPARAM_INFO
	.align		4
.L_15:
        /*0018*/ 	.byte	0x04, 0x17
        /*001a*/ 	.short	(.L_17 - .L_16)
.L_16:
        /*001c*/ 	.word	0x00000000
        /*0020*/ 	.short	0x0000
        /*0022*/ 	.short	0x0000
        /*0024*/ 	.byte	0x00, 0xf5, 0x21, 0x00


	//----- nvinfo : EIATTR_SPARSE_MMA_MASK
	.align		4
.L_17:
        /*0028*/ 	.byte	0x03, 0x50
        /*002a*/ 	.short	0x0000


	//----- nvinfo : EIATTR_MAXREG_COUNT
	.align		4
        /*002c*/ 	.byte	0x03, 0x1b
        /*002e*/ 	.short	0x00ff


	//----- nvinfo : EIATTR_MERCURY_ISA_VERSION
	.align		4
        /*0030*/ 	.byte	0x03, 0x5f
        /*0032*/ 	.short	0x0101


	//----- nvinfo : EIATTR_VRC_CTA_INIT_COUNT
	.align		4
        /*0034*/ 	.byte	0x02, 0x4a
	.zero		1
	.zero		1


	//----- nvinfo : EIATTR_EXIT_INSTR_OFFSETS
	.align		4
        /*0038*/ 	.byte	0x04, 0x1c
        /*003a*/ 	.short	(.L_19 - .L_18)


	//   ....[0]....
.L_18:
        /*003c*/ 	.word	0x00000070


	//   ....[1]....
        /*0040*/ 	.word	0x00000120


	//----- nvinfo : EIATTR_MAX_THREADS
	.align		4
.L_19:
        /*0044*/ 	.byte	0x04, 0x05
        /*0046*/ 	.short	(.L_21 - .L_20)
.L_20:
        /*0048*/ 	.word	0x00000010
        /*004c*/ 	.word	0x00000001
        /*0050*/ 	.word	0x00000001


	//----- nvinfo : EIATTR_CBANK_PARAM_SIZE
	.align		4
.L_21:
        /*0054*/ 	.byte	0x03, 0x19
        /*0056*/ 	.short	0x0010


	//----- nvinfo : EIATTR_PARAM_CBANK
	.align		4
        /*0058*/ 	.byte	0x04, 0x0a
        /*005a*/ 	.short	(.L_23 - .L_22)
	.align		4
.L_22:
        /*005c*/ 	.word	index@(.nv.constant0.default_function_kernel)
        /*0060*/ 	.short	0x0380
        /*0062*/ 	.short	0x0010


	//----- nvinfo : EIATTR_SW_WAR
	.align		4
.L_23:
        /*0064*/ 	.byte	0x04, 0x36
        /*0066*/ 	.short	(.L_25 - .L_24)
.L_24:
        /*0068*/ 	.word	0x00000008
.L_25:


//--------------------- .nv.info.default_function_kernel_1 --------------------------
	.section	.nv.info.default_function_kernel_1,"",@"SHT_CUDA_INFO"
	.sectionflags	@""
	.align	4


	//----- nvinfo : EIATTR_CUDA_API_VERSION
	.align		4
        /*0000*/ 	.byte	0x04, 0x37
        /*0002*/ 	.short	(.L_27 - .L_26)
.L_26:
        /*0004*/ 	.word	0x00000082


	//----- nvinfo : EIATTR_KPARAM_INFO
	.align		4
.L_27:
        /*0008*/ 	.byte	0x04, 0x17
        /*000a*/ 	.short	(.L_29 - .L_28)
.L_28:
        /*000c*/ 	.word	0x00000000
        /*0010*/ 	.short	0x0001
        /*0012*/ 	.short	0x0008
        /*0014*/ 	.byte	0x00, 0xf5, 0x21, 0x00


	//----- nvinfo : EIATTR_KPARAM_INFO
	.align		4
.L_29:
        /*0018*/ 	.byte	0x04, 0x17
        /*001a*/ 	.short	(.L_31 - .L_30)
.L_30:
        /*001c*/ 	.word	0x00000000
        /*0020*/ 	.short	0x0000
        /*0022*/ 	.short	0x0000
        /*0024*/ 	.byte	0x00, 0xf5, 0x21, 0x00


	//----- nvinfo : EIATTR_SPARSE_MMA_MASK
	.align		4
.L_31:
        /*0028*/ 	.byte	0x03, 0x50
        /*002a*/ 	.short	0x0000


	//----- nvinfo : EIATTR_MAXREG_COUNT
	.align		4
        /*002c*/ 	.byte	0x03, 0x1b
        /*002e*/ 	.short	0x00ff


	//----- nvinfo : EIATTR_MERCURY_ISA_VERSION
	.align		4
        /*0030*/ 	.byte	0x03, 0x5f
        /*0032*/ 	.short	0x0101


	//----- nvinfo : EIATTR_VRC_CTA_INIT_COUNT
	.align		4
        /*0034*/ 	.byte	0x02, 0x4a
	.zero		1
	.zero		1


	//----- nvinfo : EIATTR_EXIT_INSTR_OFFSETS
	.align		4
        /*0038*/ 	.byte	0x04, 0x1c
        /*003a*/ 	.short	(.L_33 - .L_32)


	//   ....[0]....
.L_32:
        /*003c*/ 	.word	0x000000c0


	//----- nvinfo : EIATTR_MAX_THREADS
	.align		4
.L_33:
        /*0040*/ 	.byte	0x04, 0x05
        /*0042*/ 	.short	(.L_35 - .L_34)
.L_34:
        /*0044*/ 	.word	0x00000024
        /*0048*/ 	.word	0x00000001
        /*004c*/ 	.word	0x00000001


	//----- nvinfo : EIATTR_CBANK_PARAM_SIZE
	.align		4
.L_35:
        /*0050*/ 	.byte	0x03, 0x19
        /*0052*/ 	.short	0x0010


	//----- nvinfo : EIATTR_PARAM_CBANK
	.align		4
        /*0054*/ 	.byte	0x04, 0x0a
        /*0056*/ 	.short	(.L_37 - .L_36)
	.align		4
.L_36:
        /*0058*/ 	.word	index@(.nv.constant0.default_function_kernel_1)
        /*005c*/ 	.short	0x0380
        /*005e*/ 	.short	0x0010


	//----- nvinfo : EIATTR_SW_WAR
	.align		4
.L_37:
        /*0060*/ 	.byte	0x04, 0x36
        /*0062*/ 	.short	(.L_39 - .L_38)
.L_38:
        /*0064*/ 	.word	0x00000008
.L_39:


//--------------------- .nv.callgraph             --------------------------
	.section	.nv.callgraph,"",@"SHT_CUDA_CALLGRAPH"
	.align	4
	.sectionentsize	8
	.align		4
        /*0000*/ 	.word	0x00000000
	.align		4
        /*0004*/ 	.word	0xffffffff
	.align		4
        /*0008*/ 	.word	0x00000000
	.align		4
        /*000c*/ 	.word	0xfffffffe
	.align		4
        /*0010*/ 	.word	0x00000000
	.align		4
        /*0014*/ 	.word	0xfffffffd
	.align		4
        /*0018*/ 	.word	0x00000000
	.align		4
        /*001c*/ 	.word	0xfffffffc


//--------------------- .text.default_function_kernel --------------------------
	.section	.text.default_function_kernel,"ax",@progbits
	.align	128
        .global         default_function_kernel
        .type           default_function_kernel,@function
        .size           default_function_kernel,(.L_x_2 - default_function_kernel)
        .other          default_function_kernel,@"STO_CUDA_ENTRY STV_DEFAULT"
default_function_kernel:
.text.default_function_kernel:
[----:B------:R-:W-:Y:S01]  /*0000*/  LDC R1, c[0x0][0x37c] ;  /* 0x0000df00ff017b82 */ /* 0x000fe20000000800 */
[----:B------:R-:W0:Y:S07]  /*0010*/  S2R R7, SR_TID.X ;  /* 0x0000000000077919 */ /* 0x000e2e0000002100 */
[----:B------:R-:W1:Y:S02]  /*0020*/  S2UR UR5, SR_CTAID.X ;  /* 0x00000000000579c3 */ /* 0x000e640000002500 */
[----:B-1----:R-:W-:Y:S01]  /*0030*/  USHF.L.U32 UR4, UR5, 0x1, URZ ;  /* 0x0000000105047899 */ /* 0x002fe200080006ff */
[----:B0-----:R-:W-:-:S05]  /*0040*/  SHF.R.U32.HI R0, RZ, 0x3, R7 ;  /* 0x00000003ff007819 */ /* 0x001fca0000011607 */
[----:B------:R-:W-:-:S04]  /*0050*/  LOP3.LUT R0, R0, UR4, RZ, 0xfc, !PT ;  /* 0x0000000400007c12 */ /* 0x000fc8000f8efcff */
[----:B------:R-:W-:-:S13]  /*0060*/  ISETP.GT.U32.AND P0, PT, R0, 0x8, PT ;  /* 0x000000080000780c */ /* 0x000fda0003f04070 */
[----:B------:R-:W-:Y:S05]  /*0070*/  @P0 EXIT ;  /* 0x000000000000094d */ /* 0x000fea0003800000 */
[----:B------:R-:W0:Y:S01]  /*0080*/  LDC.64 R2, c[0x0][0x388] ;  /* 0x0000e200ff027b82 */ /* 0x000e220000000a00 */
[----:B------:R-:W1:Y:S01]  /*0090*/  LDCU.64 UR6, c[0x0][0x358] ;  /* 0x00006b00ff0677ac */ /* 0x000e620008000a00 */
[----:B------:R-:W-:-:S06]  /*00a0*/  USHF.L.U32 UR4, UR5, 0x4, URZ ;  /* 0x0000000405047899 */ /* 0x000fcc00080006ff */
[----:B------:R-:W2:Y:S01]  /*00b0*/  LDC.64 R4, c[0x0][0x380] ;  /* 0x0000e000ff047b82 */ /* 0x000ea20000000a00 */
[----:B------:R-:W-:-:S05]  /*00c0*/  LOP3.LUT R7, R7, UR4, RZ, 0xfc, !PT ;  /* 0x0000000407077c12 */ /* 0x000fca000f8efcff */
[----:B0-----:R-:W-:-:S06]  /*00d0*/  IMAD.WIDE.U32 R2, R7, 0x4, R2 ;  /* 0x0000000407027825 */ /* 0x001fcc00078e0002 */
[----:B-1----:R-:W3:Y:S01]  /*00e0*/  LDG.E.CONSTANT R2, desc[UR6][R2.64] ;  /* 0x0000000602027981 */ /* 0x002ee2000c1e9900 */
[----:B--2---:R-:W-:Y:S01]  /*00f0*/  IMAD.WIDE.U32 R4, R7, 0x4, R4 ;  /* 0x0000000407047825 */ /* 0x004fe200078e0004 */
[----:B---3--:R-:W0:Y:S04]  /*0100*/  FRND.CEIL R9, R2 ;  /* 0x0000000200097307 */ /* 0x008e280000209000 */
[----:B0-----:R-:W-:Y:S01]  /*0110*/  STG.E desc[UR6][R4.64], R9 ;  /* 0x0000000904007986 */ /* 0x001fe2000c101906 */
[----:B------:R-:W-:Y:S05]  /*0120*/  EXIT ;  /* 0x000000000000794d */ /* 0x000fea0003800000 */
.L_x_0:
[----:B------:R-:W-:-:S00]  /*0130*/  BRA `(.L_x_0) ;  /* 0xfffffffc00fc7947 */ /* 0x000fc0000383ffff */
[----:B------:R-:W-:-:S00]  /*0140*/  NOP ;  /* 0x0000000000007918 */ /* 0x000fc00000000000 */
        /* <DEDUP_REMOVED lines=11> */
.L_x_2:


//--------------------- .text.default_function_kernel_1 --------------------------
	.section	.text.default_function_kernel_1,"ax",@progbits
	.align	128
        .global         default_function_kernel_1
        .type           default_function_kernel_1,@function
        .size           default_function_kernel_1,(.L_x_3 - default_function_kernel_1)
        .other          default_function_kernel_1,@"STO_CUDA_ENTRY STV_DEFAULT"
default_function_kernel_1:
.text.default_function_kernel_1:
[----:B------:R-:W-:Y:S01]  /*0000*/  LDC R1, c[0x0][0x37c] ;  /* 0x0000df00ff017b82 */ /* 0x000fe20000000800 */
[----:B------:R-:W0:Y:S07]  /*0010*/  S2R R7, SR_CTAID.X ;  /* 0x0000000000077919 */ /* 0x000e2e0000002500 */
[----:B------:R-:W1:Y:S01]  /*0020*/  LDC.64 R2, c[0x0][0x388] ;  /* 0x0000e200ff027b82 */ /* 0x000e620000000a00 */
[----:B------:R-:W2:Y:S01]  /*0030*/  LDCU.64 UR4, c[0x0][0x358] ;  /* 0x00006b00ff0477ac */ /* 0x000ea20008000a00 */
[----:B------:R-:W0:Y:S06]  /*0040*/  S2R R0, SR_TID.X ;  /* 0x0000000000007919 */ /* 0x000e2c0000002100 */
[----:B------:R-:W3:Y:S01]  /*0050*/  LDC.64 R4, c[0x0][0x380] ;  /* 0x0000e000ff047b82 */ /* 0x000ee20000000a00 */
[----:B0-----:R-:W-:-:S04]  /*0060*/  IMAD R7, R7, 0x24, R0 ;  /* 0x0000002407077824 */ /* 0x001fc800078e0200 */
[----:B-1----:R-:W-:-:S06]  /*0070*/  IMAD.WIDE.U32 R2, R7, 0x4, R2 ;  /* 0x0000000407027825 */ /* 0x002fcc00078e0002 */
[----:B--2---:R-:W2:Y:S01]  /*0080*/  LDG.E.CONSTANT R2, desc[UR4][R2.64] ;  /* 0x0000000402027981 */ /* 0x004ea2000c1e9900 */
[----:B---3--:R-:W-:Y:S01]  /*0090*/  IMAD.WIDE.U32 R4, R7, 0x4, R4 ;  /* 0x0000000407047825 */ /* 0x008fe200078e0004 */
[----:B--2---:R-:W0:Y:S04]  /*00a0*/  FRND.CEIL R9, R2 ;  /* 0x0000000200097307 */ /* 0x004e280000209000 */
[----:B0-----:R-:W-:Y:S01]  /*00b0*/  STG.E desc[UR4][R4.64], R9 ;  /* 0x0000000904007986 */ /* 0x001fe2000c101904 */
[----:B------:R-:W-:Y:S05]  /*00c0*/  EXIT ;  /* 0x000000000000794d */ /* 0x000fea0003800000 */
.L_x_1:
        /* <DEDUP_REMOVED lines=11> */
.L_x_3:


//--------------------- .nv.shared.reserved.0     --------------------------
	.section	.nv.shared.reserved.0,"aw",@nobits
	.weak		__nv_reservedSMEM_offset_0_alias
	.size		__nv_reservedSMEM_offset_0_alias, 0, 64
	.other		__nv_reservedSMEM_offset_0_alias,@"STO_CUDA_RESERVED_SHARED STV_DEFAULT"
__nv_reservedSMEM_offset_0_alias:
	.zero		0
	.zero		64


//--------------------- .nv.constant0.default_function_kernel --------------------------
	.section	.nv.constant0.default_function_kernel,"a",@progbits
	.sectionflags	@""
	.align	4
.nv.constant0.default_function_kernel:
	.zero		912


//--------------------- .nv.constant0.default_function_kernel_1 --------------------------
	.section	.nv.constant0.default_function_kernel_1,"a",@progbits
	.sectionflags	@""
	.align	4
.nv.constant0.default_function_kernel_1:
	.zero		912


//--------------------- SYMBOLS --------------------------

	.type		.nv.reservedSmem.offset0,@object
	.size		.nv.reservedSmem.offset0,0x4
